//
// Generated by NVIDIA NVVM Compiler
//
// Compiler Build ID: CL-36424714
// Cuda compilation tools, release 13.0, V13.0.88
// Based on NVVM 20.0.0
//

.version 9.0
.target sm_100
.address_size 64

	// .globl	_Z15matrixVectorMulPdS_S_
// _ZZ15matrixVectorMulPdS_S_E3s_x has been demoted

.visible .entry _Z15matrixVectorMulPdS_S_(
	.param .u64 .ptr .align 1 _Z15matrixVectorMulPdS_S__param_0,
	.param .u64 .ptr .align 1 _Z15matrixVectorMulPdS_S__param_1,
	.param .u64 .ptr .align 1 _Z15matrixVectorMulPdS_S__param_2
)
{
	.reg .pred 	%p<2>;
	.reg .b32 	%r<30>;
	.reg .b64 	%rd<13>;
	.reg .b64 	%fd<53>;
	// demoted variable
	.shared .align 8 .b8 _ZZ15matrixVectorMulPdS_S_E3s_x[256];
	ld.param.u64 	%rd3, [_Z15matrixVectorMulPdS_S__param_0];
	ld.param.u64 	%rd4, [_Z15matrixVectorMulPdS_S__param_1];
	ld.param.u64 	%rd2, [_Z15matrixVectorMulPdS_S__param_2];
	cvta.to.global.u64 	%rd1, %rd3;
	cvta.to.global.u64 	%rd5, %rd4;
	mov.u32 	%r6, %ctaid.x;
	mov.u32 	%r7, %ntid.x;
	mov.u32 	%r8, %tid.x;
	mad.lo.s32 	%r1, %r6, %r7, %r8;
	mul.wide.u32 	%rd6, %r8, 8;
	add.s64 	%rd7, %rd5, %rd6;
	ld.global.f64 	%fd4, [%rd7];
	shl.b32 	%r9, %r8, 3;
	mov.u32 	%r10, _ZZ15matrixVectorMulPdS_S_E3s_x;
	add.s32 	%r11, %r10, %r9;
	st.shared.f64 	[%r11], %fd4;
	bar.sync 	0;
	shl.b32 	%r2, %r1, 10;
	mov.f64 	%fd52, 0d0000000000000000;
	mov.b32 	%r29, 0;
$L__BB0_1:
	add.s32 	%r12, %r2, %r29;
	mul.wide.s32 	%rd8, %r12, 8;
	add.s64 	%rd9, %rd1, %rd8;
	ld.global.f64 	%fd5, [%rd9];
	shl.b32 	%r13, %r29, 3;
	and.b32  	%r14, %r13, 128;
	add.s32 	%r16, %r10, %r14;
	ld.shared.f64 	%fd6, [%r16];
	fma.rn.f64 	%fd7, %fd5, %fd6, %fd52;
	ld.global.f64 	%fd8, [%rd9+8];
	add.s32 	%r17, %r13, 8;
	and.b32  	%r18, %r17, 136;
	add.s32 	%r19, %r10, %r18;
	ld.shared.f64 	%fd9, [%r19];
	fma.rn.f64 	%fd10, %fd8, %fd9, %fd7;
	ld.global.f64 	%fd11, [%rd9+16];
	add.s32 	%r20, %r13, 16;
	and.b32  	%r21, %r20, 144;
	add.s32 	%r22, %r10, %r21;
	ld.shared.f64 	%fd12, [%r22];
	fma.rn.f64 	%fd13, %fd11, %fd12, %fd10;
	ld.global.f64 	%fd14, [%rd9+24];
	ld.shared.f64 	%fd15, [%r19+16];
	fma.rn.f64 	%fd16, %fd14, %fd15, %fd13;
	ld.global.f64 	%fd17, [%rd9+32];
	add.s32 	%r23, %r13, 32;
	and.b32  	%r24, %r23, 160;
	add.s32 	%r25, %r10, %r24;
	ld.shared.f64 	%fd18, [%r25];
	fma.rn.f64 	%fd19, %fd17, %fd18, %fd16;
	ld.global.f64 	%fd20, [%rd9+40];
	ld.shared.f64 	%fd21, [%r19+32];
	fma.rn.f64 	%fd22, %fd20, %fd21, %fd19;
	ld.global.f64 	%fd23, [%rd9+48];
	ld.shared.f64 	%fd24, [%r22+32];
	fma.rn.f64 	%fd25, %fd23, %fd24, %fd22;
	ld.global.f64 	%fd26, [%rd9+56];
	ld.shared.f64 	%fd27, [%r19+48];
	fma.rn.f64 	%fd28, %fd26, %fd27, %fd25;
	ld.global.f64 	%fd29, [%rd9+64];
	add.s32 	%r26, %r13, 64;
	and.b32  	%r27, %r26, 192;
	add.s32 	%r28, %r10, %r27;
	ld.shared.f64 	%fd30, [%r28];
	fma.rn.f64 	%fd31, %fd29, %fd30, %fd28;
	ld.global.f64 	%fd32, [%rd9+72];
	ld.shared.f64 	%fd33, [%r19+64];
	fma.rn.f64 	%fd34, %fd32, %fd33, %fd31;
	ld.global.f64 	%fd35, [%rd9+80];
	ld.shared.f64 	%fd36, [%r22+64];
	fma.rn.f64 	%fd37, %fd35, %fd36, %fd34;
	ld.global.f64 	%fd38, [%rd9+88];
	ld.shared.f64 	%fd39, [%r19+80];
	fma.rn.f64 	%fd40, %fd38, %fd39, %fd37;
	ld.global.f64 	%fd41, [%rd9+96];
	ld.shared.f64 	%fd42, [%r25+64];
	fma.rn.f64 	%fd43, %fd41, %fd42, %fd40;
	ld.global.f64 	%fd44, [%rd9+104];
	ld.shared.f64 	%fd45, [%r19+96];
	fma.rn.f64 	%fd46, %fd44, %fd45, %fd43;
	ld.global.f64 	%fd47, [%rd9+112];
	ld.shared.f64 	%fd48, [%r22+96];
	fma.rn.f64 	%fd49, %fd47, %fd48, %fd46;
	ld.global.f64 	%fd50, [%rd9+120];
	ld.shared.f64 	%fd51, [%r19+112];
	fma.rn.f64 	%fd52, %fd50, %fd51, %fd49;
	add.s32 	%r29, %r29, 16;
	setp.ne.s32 	%p1, %r29, 1024;
	@%p1 bra 	$L__BB0_1;
	cvta.to.global.u64 	%rd10, %rd2;
	mul.wide.s32 	%rd11, %r1, 8;
	add.s64 	%rd12, %rd10, %rd11;
	st.global.f64 	[%rd12], %fd52;
	ret;

}


// ===== COMPILED SASS (sm_100) =====

	.target	sm_100

	.elftype	@"ET_EXEC"


//--------------------- .note.nv.tkinfo           --------------------------
	.section	.note.nv.tkinfo,"",@"SHT_NOTE"
	.sectionflags	@"SHF_NOTE_NV_TKINFO"
	.tkinfo
        /*0018*/ 	.word	0x00000002
        /*0030*/ 	.string	""
        /*0030*/ 	.string	"ptxas"
        /*0030*/ 	.string	"Cuda compilation tools, release 13.0, V13.0.88"
        /*0030*/ 	.string	"Build cuda_13.0.r13.0/compiler.36424714_0"
        /*0030*/ 	.string	"-arch sm_100 -m 64 "



//--------------------- .note.nv.cuinfo           --------------------------
	.section	.note.nv.cuinfo,"",@"SHT_NOTE"
	.sectionflags	@"SHF_NOTE_NV_CUINFO"
        /*0018*/ 	.short	0x0002
        /*001a*/ 	.short	0x0064
        /*001c*/ 	.short	0x0082
	.zero		2


//--------------------- .nv.info                  --------------------------
	.section	.nv.info,"",@"SHT_CUDA_INFO"
	.align	4


	//----- nvinfo : EIATTR_REGCOUNT
	.align		4
        /*0000*/ 	.byte	0x04, 0x2f
        /*0002*/ 	.short	(.L_1 - .L_0)
	.align		4
.L_0:
        /*0004*/ 	.word	index@(_Z15matrixVectorMulPdS_S_)
        /*0008*/ 	.word	0x00000020


	//----- nvinfo : EIATTR_FRAME_SIZE
	.align		4
.L_1:
        /*000c*/ 	.byte	0x04, 0x11
        /*000e*/ 	.short	(.L_3 - .L_2)
	.align		4
.L_2:
        /*0010*/ 	.word	index@(_Z15matrixVectorMulPdS_S_)
        /*0014*/ 	.word	0x00000000


	//----- nvinfo : EIATTR_MIN_STACK_SIZE
	.align		4
.L_3:
        /*0018*/ 	.byte	0x04, 0x12
        /*001a*/ 	.short	(.L_5 - .L_4)
	.align		4
.L_4:
        /*001c*/ 	.word	index@(_Z15matrixVectorMulPdS_S_)
        /*0020*/ 	.word	0x00000000
.L_5:


//--------------------- .nv.compat                --------------------------
	.section	.nv.compat,"",@"SHT_CUDA_COMPAT_INFO"
	.align	4
        /*0000*/ 	.byte	0x02, 0x09, 0x00, 0x00, 0x02, 0x02, 0x01, 0x00, 0x02, 0x05, 0x05, 0x00, 0x03, 0x07, 0x01, 0x01
        /*0010*/ 	.byte	0x02, 0x03, 0x00, 0x00, 0x02, 0x06, 0x01, 0x00, 0x04, 0x0b, 0x08, 0x00, 0x01, 0x00, 0x00, 0x00
        /*0020*/ 	.byte	0x00, 0x00, 0x00, 0x00


//--------------------- .nv.info._Z15matrixVectorMulPdS_S_ --------------------------
	.section	.nv.info._Z15matrixVectorMulPdS_S_,"",@"SHT_CUDA_INFO"
	.sectionflags	@""
	.align	4


	//----- nvinfo : EIATTR_CUDA_API_VERSION
	.align		4
        /*0000*/ 	.byte	0x04, 0x37
        /*0002*/ 	.short	(.L_7 - .L_6)
.L_6:
        /*0004*/ 	.word	0x00000082


	//----- nvinfo : EIATTR_KPARAM_INFO
	.align		4
.L_7:
        /*0008*/ 	.byte	0x04, 0x17
        /*000a*/ 	.short	(.L_9 - .L_8)
.L_8:
        /*000c*/ 	.word	0x00000000
        /*0010*/ 	.short	0x0002
        /*0012*/ 	.short	0x0010
        /*0014*/ 	.byte	0x00, 0xf5, 0x21, 0x00


	//----- nvinfo : EIATTR_KPARAM_INFO
	.align		4
.L_9:
        /*0018*/ 	.byte	0x04, 0x17
        /*001a*/ 	.short	(.L_11 - .L_10)
.L_10:
        /*001c*/ 	.word	0x00000000
        /*0020*/ 	.short	0x0001
        /*0022*/ 	.short	0x0008
        /*0024*/ 	.byte	0x00, 0xf5, 0x21, 0x00


	//----- nvinfo : EIATTR_KPARAM_INFO
	.align		4
.L_11:
        /*0028*/ 	.byte	0x04, 0x17
        /*002a*/ 	.short	(.L_13 - .L_12)
.L_12:
        /*002c*/ 	.word	0x00000000
        /*0030*/ 	.short	0x0000
        /*0032*/ 	.short	0x0000
        /*0034*/ 	.byte	0x00, 0xf5, 0x21, 0x00


	//----- nvinfo : EIATTR_SPARSE_MMA_MASK
	.align		4
.L_13:
        /*0038*/ 	.byte	0x03, 0x50
        /*003a*/ 	.short	0x0000


	//----- nvinfo : EIATTR_MAXREG_COUNT
	.align		4
        /*003c*/ 	.byte	0x03, 0x1b
        /*003e*/ 	.short	0x00ff


	//----- nvinfo : EIATTR_NUM_BARRIERS
	.align		4
        /*0040*/ 	.byte	0x02, 0x4c
        /*0042*/ 	.byte	0x01
	.zero		1


	//----- nvinfo : EIATTR_MERCURY_ISA_VERSION
	.align		4
        /*0044*/ 	.byte	0x03, 0x5f
        /*0046*/ 	.short	0x0101


	//----- nvinfo : EIATTR_VRC_CTA_INIT_COUNT
	.align		4
        /*0048*/ 	.byte	0x02, 0x4a
	.zero		1
	.zero		1


	//----- nvinfo : EIATTR_EXIT_INSTR_OFFSETS
	.align		4
        /*004c*/ 	.byte	0x04, 0x1c
        /*004e*/ 	.short	(.L_15 - .L_14)


	//   ....[0]....
.L_14:
        /*0050*/ 	.word	0x00000540


	//----- nvinfo : EIATTR_CBANK_PARAM_SIZE
	.align		4
.L_15:
        /*0054*/ 	.byte	0x03, 0x19
        /*0056*/ 	.short	0x0018


	//----- nvinfo : EIATTR_PARAM_CBANK
	.align		4
        /*0058*/ 	.byte	0x04, 0x0a
        /*005a*/ 	.short	(.L_17 - .L_16)
	.align		4
.L_16:
        /*005c*/ 	.word	index@(.nv.constant0._Z15matrixVectorMulPdS_S_)
        /*0060*/ 	.short	0x0380
        /*0062*/ 	.short	0x0018


	//----- nvinfo : EIATTR_SW_WAR
	.align		4
.L_17:
        /*0064*/ 	.byte	0x04, 0x36
        /*0066*/ 	.short	(.L_19 - .L_18)
.L_18:
        /*0068*/ 	.word	0x00000008
.L_19:


//--------------------- .nv.callgraph             --------------------------
	.section	.nv.callgraph,"",@"SHT_CUDA_CALLGRAPH"
	.align	4
	.sectionentsize	8
	.align		4
        /*0000*/ 	.word	0x00000000
	.align		4
        /*0004*/ 	.word	0xffffffff
	.align		4
        /*0008*/ 	.word	0x00000000
	.align		4
        /*000c*/ 	.word	0xfffffffe
	.align		4
        /*0010*/ 	.word	0x00000000
	.align		4
        /*0014*/ 	.word	0xfffffffd
	.align		4
        /*0018*/ 	.word	0x00000000
	.align		4
        /*001c*/ 	.word	0xfffffffc


//--------------------- .text._Z15matrixVectorMulPdS_S_ --------------------------
	.section	.text._Z15matrixVectorMulPdS_S_,"ax",@progbits
	.align	128
        .global         _Z15matrixVectorMulPdS_S_
        .type           _Z15matrixVectorMulPdS_S_,@function
        .size           _Z15matrixVectorMulPdS_S_,(.L_x_2 - _Z15matrixVectorMulPdS_S_)
        .other          _Z15matrixVectorMulPdS_S_,@"STO_CUDA_ENTRY STV_DEFAULT"
_Z15matrixVectorMulPdS_S_:
.text._Z15matrixVectorMulPdS_S_:
[----:B------:R-:W-:Y:S01]  /*0000*/  LDC R1, c[0x0][0x37c] ;  /* 0x0000df00ff017b82 */ /* 0x000fe20000000800 */
[----:B------:R-:W0:Y:S07]  /*0010*/  S2R R2, SR_TID.X ;  /* 0x0000000000027919 */ /* 0x000e2e0000002100 */
[----:B------:R-:W0:Y:S01]  /*0020*/  LDC.64 R4, c[0x0][0x388] ;  /* 0x0000e200ff047b82 */ /* 0x000e220000000a00 */
[----:B------:R-:W1:Y:S01]  /*0030*/  LDCU.64 UR6, c[0x0][0x358] ;  /* 0x00006b00ff0677ac */ /* 0x000e620008000a00 */
[----:B0-----:R-:W-:-:S06]  /*0040*/  IMAD.WIDE.U32 R4, R2, 0x8, R4 ;  /* 0x0000000802047825 */ /* 0x001fcc00078e0004 */
[----:B-1----:R-:W2:Y:S01]  /*0050*/  LDG.E.64 R4, desc[UR6][R4.64] ;  /* 0x0000000604047981 */ /* 0x002ea2000c1e1b00 */
[----:B------:R-:W0:Y:S01]  /*0060*/  S2UR UR5, SR_CgaCtaId ;  /* 0x00000000000579c3 */ /* 0x000e220000008800 */
[----:B------:R-:W-:Y:S01]  /*0070*/  UMOV UR4, 0x400 ;  /* 0x0000040000047882 */ /* 0x000fe20000000000 */
[----:B------:R-:W-:Y:S01]  /*0080*/  IMAD.MOV.U32 R0, RZ, RZ, RZ ;  /* 0x000000ffff007224 */ /* 0x000fe200078e00ff */
[----:B------:R-:W-:-:S05]  /*0090*/  CS2R R26, SRZ ;  /* 0x00000000001a7805 */ /* 0x000fca000001ff00 */
[----:B------:R-:W1:Y:S01]  /*00a0*/  LDC R3, c[0x0][0x360] ;  /* 0x0000d800ff037b82 */ /* 0x000e620000000800 */
[----:B0-----:R-:W-:-:S07]  /*00b0*/  ULEA UR4, UR5, UR4, 0x18 ;  /* 0x0000000405047291 */ /* 0x001fce000f8ec0ff */
[----:B------:R-:W1:Y:S01]  /*00c0*/  S2UR UR5, SR_CTAID.X ;  /* 0x00000000000579c3 */ /* 0x000e620000002500 */
[----:B------:R-:W-:Y:S01]  /*00d0*/  LEA R7, R2, UR4, 0x3 ;  /* 0x0000000402077c11 */ /* 0x000fe2000f8e18ff */
[----:B-1----:R-:W-:-:S04]  /*00e0*/  IMAD R3, R3, UR5, R2 ;  /* 0x0000000503037c24 */ /* 0x002fc8000f8e0202 */
[----:B--2---:R0:W-:Y:S02]  /*00f0*/  STS.64 [R7], R4 ;  /* 0x0000000407007388 */ /* 0x0041e40000000a00 */
[----:B------:R-:W-:Y:S06]  /*0100*/  BAR.SYNC.DEFER_BLOCKING 0x0 ;  /* 0x0000000000007b1d */ /* 0x000fec0000010000 */
.L_x_0:
[----:B0-----:R-:W0:Y:S01]  /*0110*/  LDC.64 R6, c[0x0][0x380] ;  /* 0x0000e000ff067b82 */ /* 0x001e220000000a00 */
[----:B------:R-:W-:-:S04]  /*0120*/  IMAD R5, R3, 0x400, R0 ;  /* 0x0000040003057824 */ /* 0x000fc800078e0200 */
[----:B0-----:R-:W-:-:S05]  /*0130*/  IMAD.WIDE R6, R5, 0x8, R6 ;  /* 0x0000000805067825 */ /* 0x001fca00078e0206 */
[----:B------:R-:W2:Y:S04]  /*0140*/  LDG.E.64 R20, desc[UR6][R6.64] ;  /* 0x0000000606147981 */ /* 0x000ea8000c1e1b00 */
[----:B------:R-:W3:Y:S04]  /*0150*/  LDG.E.64 R16, desc[UR6][R6.64+0x8] ;  /* 0x0000080606107981 */ /* 0x000ee8000c1e1b00 */
[----:B------:R-:W4:Y:S04]  /*0160*/  LDG.E.64 R14, desc[UR6][R6.64+0x10] ;  /* 0x00001006060e7981 */ /* 0x000f28000c1e1b00 */
[----:B------:R-:W5:Y:S04]  /*0170*/  LDG.E.64 R12, desc[UR6][R6.64+0x18] ;  /* 0x00001806060c7981 */ /* 0x000f68000c1e1b00 */
[----:B------:R-:W5:Y:S04]  /*0180*/  LDG.E.64 R18, desc[UR6][R6.64+0x20] ;  /* 0x0000200606127981 */ /* 0x000f68000c1e1b00 */
[----:B------:R-:W5:Y:S04]  /*0190*/  LDG.E.64 R24, desc[UR6][R6.64+0x28] ;  /* 0x0000280606187981 */ /* 0x000f68000c1e1b00 */
[----:B------:R-:W5:Y:S04]  /*01a0*/  LDG.E.64 R22, desc[UR6][R6.64+0x30] ;  /* 0x0000300606167981 */ /* 0x000f68000c1e1b00 */
[----:B------:R-:W5:Y:S01]  /*01b0*/  LDG.E.64 R8, desc[UR6][R6.64+0x38] ;  /* 0x0000380606087981 */ /* 0x000f62000c1e1b00 */
[----:B------:R-:W-:-:S04]  /*01c0*/  SHF.L.U32 R2, R0, 0x3, RZ ;  /* 0x0000000300027819 */ /* 0x000fc800000006ff */
[C---:B------:R-:W-:Y:S01]  /*01d0*/  LOP3.LUT R28, R2.reuse, 0x80, RZ, 0xc0, !PT ;  /* 0x00000080021c7812 */ /* 0x040fe200078ec0ff */
[C---:B------:R-:W-:Y:S02]  /*01e0*/  VIADD R4, R2.reuse, 0x8 ;  /* 0x0000000802047836 */ /* 0x040fe40000000000 */
[----:B------:R-:W-:Y:S02]  /*01f0*/  VIADD R5, R2, 0x10 ;  /* 0x0000001002057836 */ /* 0x000fe40000000000 */
[----:B------:R-:W2:Y:S01]  /*0200*/  LDS.64 R10, [R28+UR4] ;  /* 0x000000041c0a7984 */ /* 0x000ea20008000a00 */
[----:B------:R-:W-:Y:S02]  /*0210*/  LOP3.LUT R4, R4, 0x88, RZ, 0xc0, !PT ;  /* 0x0000008804047812 */ /* 0x000fe400078ec0ff */
[----:B------:R-:W-:Y:S01]  /*0220*/  LOP3.LUT R5, R5, 0x90, RZ, 0xc0, !PT ;  /* 0x0000009005057812 */ /* 0x000fe200078ec0ff */
[----:B--2---:R-:W-:Y:S02]  /*0230*/  DFMA R20, R20, R10, R26 ;  /* 0x0000000a1414722b */ /* 0x004fe4000000001a */
[----:B------:R-:W3:Y:S01]  /*0240*/  LDS.64 R10, [R4+UR4] ;  /* 0x00000004040a7984 */ /* 0x000ee20008000a00 */
[----:B------:R-:W-:-:S05]  /*0250*/  IADD3 R26, PT, PT, R2, 0x20, RZ ;  /* 0x00000020021a7810 */ /* 0x000fca0007ffe0ff */
[----:B---3--:R-:W-:Y:S01]  /*0260*/  DFMA R16, R16, R10, R20 ;  /* 0x0000000a1010722b */ /* 0x008fe20000000014 */
[----:B------:R-:W4:Y:S04]  /*0270*/  LDS.64 R10, [R5+UR4] ;  /* 0x00000004050a7984 */ /* 0x000f280008000a00 */
[----:B------:R-:W5:Y:S01]  /*0280*/  LDS.64 R20, [R4+UR4+0x10] ;  /* 0x0000100404147984 */ /* 0x000f620008000a00 */
[----:B------:R-:W-:Y:S02]  /*0290*/  LOP3.LUT R26, R26, 0xa0, RZ, 0xc0, !PT ;  /* 0x000000a01a1a7812 */ /* 0x000fe400078ec0ff */
[----:B----4-:R-:W-:Y:S01]  /*02a0*/  DFMA R14, R14, R10, R16 ;  /* 0x0000000a0e0e722b */ /* 0x010fe20000000010 */
[----:B------:R-:W2:Y:S04]  /*02b0*/  LDG.E.64 R10, desc[UR6][R6.64+0x40] ;  /* 0x00004006060a7981 */ /* 0x000ea8000c1e1b00 */
[----:B------:R-:W0:Y:S03]  /*02c0*/  LDS.64 R16, [R26+UR4] ;  /* 0x000000041a107984 */ /* 0x000e260008000a00 */
[----:B-----5:R-:W-:-:S02]  /*02d0*/  DFMA R20, R12, R20, R14 ;  /* 0x000000140c14722b */ /* 0x020fc4000000000e */
[----:B------:R-:W1:Y:S04]  /*02e0*/  LDS.64 R14, [R4+UR4+0x20] ;  /* 0x00002004040e7984 */ /* 0x000e680008000a00 */
[----:B------:R-:W3:Y:S01]  /*02f0*/  LDG.E.64 R12, desc[UR6][R6.64+0x48] ;  /* 0x00004806060c7981 */ /* 0x000ee2000c1e1b00 */
[----:B------:R-:W-:-:S03]  /*0300*/  VIADD R2, R2, 0x40 ;  /* 0x0000004002027836 */ /* 0x000fc60000000000 */
[----:B------:R-:W-:Y:S01]  /*0310*/  LDS.64 R26, [R26+UR4+0x40] ;  /* 0x000040041a1a7984 */ /* 0x000fe20008000a00 */
[----:B0-----:R-:W-:-:S03]  /*0320*/  DFMA R16, R18, R16, R20 ;  /* 0x000000101210722b */ /* 0x001fc60000000014 */
[----:B------:R-:W0:Y:S04]  /*0330*/  LDS.64 R20, [R5+UR4+0x20] ;  /* 0x0000200405147984 */ /* 0x000e280008000a00 */
[----:B------:R-:W4:Y:S01]  /*0340*/  LDG.E.64 R18, desc[UR6][R6.64+0x58] ;  /* 0x0000580606127981 */ /* 0x000f22000c1e1b00 */
[----:B-1----:R-:W-:-:S03]  /*0350*/  DFMA R24, R24, R14, R16 ;  /* 0x0000000e1818722b */ /* 0x002fc60000000010 */
[----:B------:R-:W1:Y:S04]  /*0360*/  LDS.64 R16, [R4+UR4+0x30] ;  /* 0x0000300404107984 */ /* 0x000e680008000a00 */
[----:B------:R-:W5:Y:S01]  /*0370*/  LDG.E.64 R14, desc[UR6][R6.64+0x50] ;  /* 0x00005006060e7981 */ /* 0x000f62000c1e1b00 */
[----:B0-----:R-:W-:-:S03]  /*0380*/  DFMA R20, R22, R20, R24 ;  /* 0x000000141614722b */ /* 0x001fc60000000018 */
[----:B------:R-:W4:Y:S04]  /*0390*/  LDG.E.64 R22, desc[UR6][R6.64+0x60] ;  /* 0x0000600606167981 */ /* 0x000f28000c1e1b00 */
[----:B------:R-:W4:Y:S01]  /*03a0*/  LDG.E.64 R24, desc[UR6][R6.64+0x68] ;  /* 0x0000680606187981 */ /* 0x000f22000c1e1b00 */
[----:B-1----:R-:W-:-:S03]  /*03b0*/  DFMA R16, R8, R16, R20 ;  /* 0x000000100810722b */ /* 0x002fc60000000014 */
[----:B------:R-:W4:Y:S04]  /*03c0*/  LDG.E.64 R8, desc[UR6][R6.64+0x70] ;  /* 0x0000700606087981 */ /* 0x000f28000c1e1b00 */
[----:B------:R0:W4:Y:S01]  /*03d0*/  LDG.E.64 R20, desc[UR6][R6.64+0x78] ;  /* 0x0000780606147981 */ /* 0x000122000c1e1b00 */
[----:B------:R-:W-:-:S05]  /*03e0*/  LOP3.LUT R2, R2, 0xc0, RZ, 0xc0, !PT ;  /* 0x000000c002027812 */ /* 0x000fca00078ec0ff */
[----:B------:R-:W2:Y:S04]  /*03f0*/  LDS.64 R28, [R2+UR4] ;  /* 0x00000004021c7984 */ /* 0x000ea80008000a00 */
[----:B0-----:R-:W-:Y:S01]  /*0400*/  LDS.64 R6, [R5+UR4+0x60] ;  /* 0x0000600405067984 */ /* 0x001fe20008000a00 */
[----:B------:R-:W-:-:S04]  /*0410*/  IADD3 R0, PT, PT, R0, 0x10, RZ ;  /* 0x0000001000007810 */ /* 0x000fc80007ffe0ff */
[----:B------:R-:W-:Y:S01]  /*0420*/  ISETP.NE.AND P0, PT, R0, 0x400, PT ;  /* 0x000004000000780c */ /* 0x000fe20003f05270 */
[----:B--2---:R-:W-:Y:S01]  /*0430*/  DFMA R28, R10, R28, R16 ;  /* 0x0000001c0a1c722b */ /* 0x004fe20000000010 */
[----:B------:R-:W3:Y:S04]  /*0440*/  LDS.64 R16, [R4+UR4+0x40] ;  /* 0x0000400404107984 */ /* 0x000ee80008000a00 */
[----:B------:R-:W5:Y:S03]  /*0450*/  LDS.64 R10, [R5+UR4+0x40] ;  /* 0x00004004050a7984 */ /* 0x000f660008000a00 */
[----:B---3--:R-:W-:Y:S01]  /*0460*/  DFMA R16, R12, R16, R28 ;  /* 0x000000100c10722b */ /* 0x008fe2000000001c */
[----:B------:R-:W4:Y:S04]  /*0470*/  LDS.64 R12, [R4+UR4+0x50] ;  /* 0x00005004040c7984 */ /* 0x000f280008000a00 */
[----:B------:R-:W0:Y:S03]  /*0480*/  LDS.64 R28, [R4+UR4+0x60] ;  /* 0x00006004041c7984 */ /* 0x000e260008000a00 */
[----:B-----5:R-:W-:Y:S01]  /*0490*/  DFMA R10, R14, R10, R16 ;  /* 0x0000000a0e0a722b */ /* 0x020fe20000000010 */
[----:B------:R-:W1:Y:S07]  /*04a0*/  LDS.64 R14, [R4+UR4+0x70] ;  /* 0x00007004040e7984 */ /* 0x000e6e0008000a00 */
[----:B----4-:R-:W-:-:S08]  /*04b0*/  DFMA R10, R18, R12, R10 ;  /* 0x0000000c120a722b */ /* 0x010fd0000000000a */
[----:B------:R-:W-:-:S08]  /*04c0*/  DFMA R10, R22, R26, R10 ;  /* 0x0000001a160a722b */ /* 0x000fd0000000000a */
[----:B0-----:R-:W-:-:S08]  /*04d0*/  DFMA R10, R24, R28, R10 ;  /* 0x0000001c180a722b */ /* 0x001fd0000000000a */
[----:B------:R-:W-:-:S08]  /*04e0*/  DFMA R6, R8, R6, R10 ;  /* 0x000000060806722b */ /* 0x000fd0000000000a */
[----:B-1----:R-:W-:Y:S01]  /*04f0*/  DFMA R26, R20, R14, R6 ;  /* 0x0000000e141a722b */ /* 0x002fe20000000006 */
[----:B------:R-:W-:Y:S10]  /*0500*/  @P0 BRA `(.L_x_0) ;  /* 0xfffffffc00000947 */ /* 0x000ff4000383ffff */
[----:B------:R-:W0:Y:S02]  /*0510*/  LDC.64 R4, c[0x0][0x390] ;  /* 0x0000e400ff047b82 */ /* 0x000e240000000a00 */
[----:B0-----:R-:W-:-:S05]  /*0520*/  IMAD.WIDE R2, R3, 0x8, R4 ;  /* 0x0000000803027825 */ /* 0x001fca00078e0204 */
[----:B------:R-:W-:Y:S01]  /*0530*/  STG.E.64 desc[UR6][R2.64], R26 ;  /* 0x0000001a02007986 */ /* 0x000fe2000c101b06 */
[----:B------:R-:W-:Y:S05]  /*0540*/  EXIT ;  /* 0x000000000000794d */ /* 0x000fea0003800000 */
.L_x_1:
[----:B------:R-:W-:-:S00]  /*0550*/  BRA `(.L_x_1) ;  /* 0xfffffffc00fc7947 */ /* 0x000fc0000383ffff */
[----:B------:R-:W-:-:S00]  /*0560*/  NOP ;  /* 0x0000000000007918 */ /* 0x000fc00000000000 */
        /* <DEDUP_REMOVED lines=9> */
.L_x_2:


//--------------------- .nv.shared._Z15matrixVectorMulPdS_S_ --------------------------
	.section	.nv.shared._Z15matrixVectorMulPdS_S_,"aw",@nobits
	.sectionflags	@""
	.align	8
.nv.shared._Z15matrixVectorMulPdS_S_:
	.zero		1280


//--------------------- .nv.shared.reserved.0     --------------------------
	.section	.nv.shared.reserved.0,"aw",@nobits
	.weak		__nv_reservedSMEM_offset_0_alias
	.size		__nv_reservedSMEM_offset_0_alias, 0, 64
	.other		__nv_reservedSMEM_offset_0_alias,@"STO_CUDA_RESERVED_SHARED STV_DEFAULT"
__nv_reservedSMEM_offset_0_alias:
	.zero		0
	.zero		64


//--------------------- .nv.constant0._Z15matrixVectorMulPdS_S_ --------------------------
	.section	.nv.constant0._Z15matrixVectorMulPdS_S_,"a",@progbits
	.sectionflags	@""
	.align	4
.nv.constant0._Z15matrixVectorMulPdS_S_:
	.zero		920


//--------------------- SYMBOLS --------------------------

	.type		.nv.reservedSmem.offset0,@object
	.size		.nv.reservedSmem.offset0,0x4
	.type		.nv.reservedSmem.cap,@object
	.size		.nv.reservedSmem.cap,0x4
